//
// Generated by NVIDIA NVVM Compiler
//
// Compiler Build ID: CL-36424714
// Cuda compilation tools, release 13.0, V13.0.88
// Based on NVVM 20.0.0
//

.version 9.0
.target sm_100
.address_size 64

	// .globl	_Z10copyKerneliP6float4S0_S0_S0_

.visible .entry _Z10copyKerneliP6float4S0_S0_S0_(
	.param .u32 _Z10copyKerneliP6float4S0_S0_S0__param_0,
	.param .u64 .ptr .align 1 _Z10copyKerneliP6float4S0_S0_S0__param_1,
	.param .u64 .ptr .align 1 _Z10copyKerneliP6float4S0_S0_S0__param_2,
	.param .u64 .ptr .align 1 _Z10copyKerneliP6float4S0_S0_S0__param_3,
	.param .u64 .ptr .align 1 _Z10copyKerneliP6float4S0_S0_S0__param_4
)
{
	.reg .pred 	%p<3>;
	.reg .b32 	%r<11>;
	.reg .b32 	%f<17>;
	.reg .b64 	%rd<14>;

	ld.param.u32 	%r6, [_Z10copyKerneliP6float4S0_S0_S0__param_0];
	ld.param.u64 	%rd5, [_Z10copyKerneliP6float4S0_S0_S0__param_1];
	ld.param.u64 	%rd6, [_Z10copyKerneliP6float4S0_S0_S0__param_2];
	ld.param.u64 	%rd7, [_Z10copyKerneliP6float4S0_S0_S0__param_3];
	ld.param.u64 	%rd8, [_Z10copyKerneliP6float4S0_S0_S0__param_4];
	mov.u32 	%r7, %ctaid.x;
	mov.u32 	%r1, %ntid.x;
	mov.u32 	%r8, %tid.x;
	mad.lo.s32 	%r10, %r7, %r1, %r8;
	setp.ge.s32 	%p1, %r10, %r6;
	@%p1 bra 	$L__BB0_3;
	mov.u32 	%r9, %nctaid.x;
	mul.lo.s32 	%r3, %r1, %r9;
	cvta.to.global.u64 	%rd1, %rd5;
	cvta.to.global.u64 	%rd2, %rd6;
	cvta.to.global.u64 	%rd3, %rd7;
	cvta.to.global.u64 	%rd4, %rd8;
$L__BB0_2:
	mul.wide.s32 	%rd9, %r10, 16;
	add.s64 	%rd10, %rd1, %rd9;
	ld.global.v4.f32 	{%f1, %f2, %f3, %f4}, [%rd10];
	add.f32 	%f5, %f1, 0fBF800000;
	add.s64 	%rd11, %rd2, %rd9;
	add.f32 	%f6, %f2, 0fBF800000;
	add.f32 	%f7, %f3, 0fBF800000;
	add.f32 	%f8, %f4, 0fBF800000;
	st.global.v4.f32 	[%rd11], {%f5, %f6, %f7, %f8};
	add.f32 	%f9, %f5, 0fBF800000;
	add.s64 	%rd12, %rd3, %rd9;
	add.f32 	%f10, %f6, 0fBF800000;
	add.f32 	%f11, %f7, 0fBF800000;
	add.f32 	%f12, %f8, 0fBF800000;
	st.global.v4.f32 	[%rd12], {%f9, %f10, %f11, %f12};
	add.f32 	%f13, %f9, 0fBF800000;
	add.s64 	%rd13, %rd4, %rd9;
	add.f32 	%f14, %f10, 0fBF800000;
	add.f32 	%f15, %f11, 0fBF800000;
	add.f32 	%f16, %f12, 0fBF800000;
	st.global.v4.f32 	[%rd13], {%f13, %f14, %f15, %f16};
	add.s32 	%r10, %r10, %r3;
	setp.lt.s32 	%p2, %r10, %r6;
	@%p2 bra 	$L__BB0_2;
$L__BB0_3:
	ret;

}
	// .globl	_Z4initiP6float4f
.visible .entry _Z4initiP6float4f(
	.param .u32 _Z4initiP6float4f_param_0,
	.param .u64 .ptr .align 1 _Z4initiP6float4f_param_1,
	.param .f32 _Z4initiP6float4f_param_2
)
{
	.reg .pred 	%p<7>;
	.reg .b32 	%r<31>;
	.reg .b32 	%f<2>;
	.reg .b64 	%rd<11>;

	ld.param.u32 	%r12, [_Z4initiP6float4f_param_0];
	ld.param.u64 	%rd2, [_Z4initiP6float4f_param_1];
	ld.param.f32 	%f1, [_Z4initiP6float4f_param_2];
	cvta.to.global.u64 	%rd1, %rd2;
	mov.u32 	%r13, %ctaid.x;
	mov.u32 	%r14, %ntid.x;
	mov.u32 	%r15, %tid.x;
	mad.lo.s32 	%r29, %r13, %r14, %r15;
	mov.u32 	%r16, %nctaid.x;
	mul.lo.s32 	%r2, %r14, %r16;
	setp.ge.s32 	%p1, %r29, %r12;
	@%p1 bra 	$L__BB1_7;
	add.s32 	%r17, %r29, %r2;
	max.s32 	%r18, %r12, %r17;
	setp.lt.s32 	%p2, %r17, %r12;
	selp.u32 	%r19, 1, 0, %p2;
	add.s32 	%r20, %r17, %r19;
	sub.s32 	%r21, %r18, %r20;
	div.u32 	%r22, %r21, %r2;
	add.s32 	%r3, %r22, %r19;
	and.b32  	%r23, %r3, 3;
	setp.eq.s32 	%p3, %r23, 3;
	@%p3 bra 	$L__BB1_4;
	add.s32 	%r24, %r3, 1;
	and.b32  	%r25, %r24, 3;
	neg.s32 	%r27, %r25;
$L__BB1_3:
	.pragma "nounroll";
	mul.wide.s32 	%rd3, %r29, 16;
	add.s64 	%rd4, %rd1, %rd3;
	st.global.v4.f32 	[%rd4], {%f1, %f1, %f1, %f1};
	add.s32 	%r29, %r29, %r2;
	add.s32 	%r27, %r27, 1;
	setp.ne.s32 	%p4, %r27, 0;
	@%p4 bra 	$L__BB1_3;
$L__BB1_4:
	setp.lt.u32 	%p5, %r3, 3;
	@%p5 bra 	$L__BB1_7;
	mul.wide.s32 	%rd7, %r2, 16;
	shl.b32 	%r26, %r2, 2;
$L__BB1_6:
	mul.wide.s32 	%rd5, %r29, 16;
	add.s64 	%rd6, %rd1, %rd5;
	st.global.v4.f32 	[%rd6], {%f1, %f1, %f1, %f1};
	add.s64 	%rd8, %rd6, %rd7;
	st.global.v4.f32 	[%rd8], {%f1, %f1, %f1, %f1};
	add.s64 	%rd9, %rd8, %rd7;
	st.global.v4.f32 	[%rd9], {%f1, %f1, %f1, %f1};
	add.s64 	%rd10, %rd9, %rd7;
	st.global.v4.f32 	[%rd10], {%f1, %f1, %f1, %f1};
	add.s32 	%r29, %r26, %r29;
	setp.lt.s32 	%p6, %r29, %r12;
	@%p6 bra 	$L__BB1_6;
$L__BB1_7:
	ret;

}


// ===== COMPILED SASS (sm_100) =====

	.target	sm_100

	.elftype	@"ET_EXEC"


//--------------------- .note.nv.tkinfo           --------------------------
	.section	.note.nv.tkinfo,"",@"SHT_NOTE"
	.sectionflags	@"SHF_NOTE_NV_TKINFO"
	.tkinfo
        /*0018*/ 	.word	0x00000002
        /*0030*/ 	.string	""
        /*0030*/ 	.string	"ptxas"
        /*0030*/ 	.string	"Cuda compilation tools, release 13.0, V13.0.88"
        /*0030*/ 	.string	"Build cuda_13.0.r13.0/compiler.36424714_0"
        /*0030*/ 	.string	"-arch sm_100 -m 64 "



//--------------------- .note.nv.cuinfo           --------------------------
	.section	.note.nv.cuinfo,"",@"SHT_NOTE"
	.sectionflags	@"SHF_NOTE_NV_CUINFO"
        /*0018*/ 	.short	0x0002
        /*001a*/ 	.short	0x0064
        /*001c*/ 	.short	0x0082
	.zero		2


//--------------------- .nv.info                  --------------------------
	.section	.nv.info,"",@"SHT_CUDA_INFO"
	.align	4


	//----- nvinfo : EIATTR_REGCOUNT
	.align		4
        /*0000*/ 	.byte	0x04, 0x2f
        /*0002*/ 	.short	(.L_1 - .L_0)
	.align		4
.L_0:
        /*0004*/ 	.word	index@(_Z10copyKerneliP6float4S0_S0_S0_)
        /*0008*/ 	.word	0x00000020


	//----- nvinfo : EIATTR_FRAME_SIZE
	.align		4
.L_1:
        /*000c*/ 	.byte	0x04, 0x11
        /*000e*/ 	.short	(.L_3 - .L_2)
	.align		4
.L_2:
        /*0010*/ 	.word	index@(_Z10copyKerneliP6float4S0_S0_S0_)
        /*0014*/ 	.word	0x00000000


	//----- nvinfo : EIATTR_REGCOUNT
	.align		4
.L_3:
        /*0018*/ 	.byte	0x04, 0x2f
        /*001a*/ 	.short	(.L_5 - .L_4)
	.align		4
.L_4:
        /*001c*/ 	.word	index@(_Z4initiP6float4f)
        /*0020*/ 	.word	0x0000001c


	//----- nvinfo : EIATTR_FRAME_SIZE
	.align		4
.L_5:
        /*0024*/ 	.byte	0x04, 0x11
        /*0026*/ 	.short	(.L_7 - .L_6)
	.align		4
.L_6:
        /*0028*/ 	.word	index@(_Z4initiP6float4f)
        /*002c*/ 	.word	0x00000000


	//----- nvinfo : EIATTR_MIN_STACK_SIZE
	.align		4
.L_7:
        /*0030*/ 	.byte	0x04, 0x12
        /*0032*/ 	.short	(.L_9 - .L_8)
	.align		4
.L_8:
        /*0034*/ 	.word	index@(_Z4initiP6float4f)
        /*0038*/ 	.word	0x00000000


	//----- nvinfo : EIATTR_MIN_STACK_SIZE
	.align		4
.L_9:
        /*003c*/ 	.byte	0x04, 0x12
        /*003e*/ 	.short	(.L_11 - .L_10)
	.align		4
.L_10:
        /*0040*/ 	.word	index@(_Z10copyKerneliP6float4S0_S0_S0_)
        /*0044*/ 	.word	0x00000000
.L_11:


//--------------------- .nv.compat                --------------------------
	.section	.nv.compat,"",@"SHT_CUDA_COMPAT_INFO"
	.align	4
        /*0000*/ 	.byte	0x02, 0x09, 0x00, 0x00, 0x02, 0x02, 0x01, 0x00, 0x02, 0x05, 0x05, 0x00, 0x03, 0x07, 0x01, 0x01
        /*0010*/ 	.byte	0x02, 0x03, 0x00, 0x00, 0x02, 0x06, 0x01, 0x00, 0x04, 0x0b, 0x08, 0x00, 0x09, 0x00, 0x00, 0x00
        /*0020*/ 	.byte	0x00, 0x00, 0x00, 0x00


//--------------------- .nv.info._Z4initiP6float4f --------------------------
	.section	.nv.info._Z4initiP6float4f,"",@"SHT_CUDA_INFO"
	.sectionflags	@""
	.align	4


	//----- nvinfo : EIATTR_CUDA_API_VERSION
	.align		4
        /*0000*/ 	.byte	0x04, 0x37
        /*0002*/ 	.short	(.L_13 - .L_12)
.L_12:
        /*0004*/ 	.word	0x00000082


	//----- nvinfo : EIATTR_KPARAM_INFO
	.align		4
.L_13:
        /*0008*/ 	.byte	0x04, 0x17
        /*000a*/ 	.short	(.L_15 - .L_14)
.L_14:
        /*000c*/ 	.word	0x00000000
        /*0010*/ 	.short	0x0002
        /*0012*/ 	.short	0x0010
        /*0014*/ 	.byte	0x00, 0xf0, 0x11, 0x00


	//----- nvinfo : EIATTR_KPARAM_INFO
	.align		4
.L_15:
        /*0018*/ 	.byte	0x04, 0x17
        /*001a*/ 	.short	(.L_17 - .L_16)
.L_16:
        /*001c*/ 	.word	0x00000000
        /*0020*/ 	.short	0x0001
        /*0022*/ 	.short	0x0008
        /*0024*/ 	.byte	0x00, 0xf5, 0x21, 0x00


	//----- nvinfo : EIATTR_KPARAM_INFO
	.align		4
.L_17:
        /*0028*/ 	.byte	0x04, 0x17
        /*002a*/ 	.short	(.L_19 - .L_18)
.L_18:
        /*002c*/ 	.word	0x00000000
        /*0030*/ 	.short	0x0000
        /*0032*/ 	.short	0x0000
        /*0034*/ 	.byte	0x00, 0xf0, 0x11, 0x00


	//----- nvinfo : EIATTR_SPARSE_MMA_MASK
	.align		4
.L_19:
        /*0038*/ 	.byte	0x03, 0x50
        /*003a*/ 	.short	0x0000


	//----- nvinfo : EIATTR_MAXREG_COUNT
	.align		4
        /*003c*/ 	.byte	0x03, 0x1b
        /*003e*/ 	.short	0x00ff


	//----- nvinfo : EIATTR_MERCURY_ISA_VERSION
	.align		4
        /*0040*/ 	.byte	0x03, 0x5f
        /*0042*/ 	.short	0x0101


	//----- nvinfo : EIATTR_VRC_CTA_INIT_COUNT
	.align		4
        /*0044*/ 	.byte	0x02, 0x4a
	.zero		1
	.zero		1


	//----- nvinfo : EIATTR_EXIT_INSTR_OFFSETS
	.align		4
        /*0048*/ 	.byte	0x04, 0x1c
        /*004a*/ 	.short	(.L_21 - .L_20)


	//   ....[0]....
.L_20:
        /*004c*/ 	.word	0x00000090


	//   ....[1]....
        /*0050*/ 	.word	0x00000370


	//   ....[2]....
        /*0054*/ 	.word	0x00000540


	//----- nvinfo : EIATTR_CRS_STACK_SIZE
	.align		4
.L_21:
        /*0058*/ 	.byte	0x04, 0x1e
        /*005a*/ 	.short	(.L_23 - .L_22)
.L_22:
        /*005c*/ 	.word	0x00000000


	//----- nvinfo : EIATTR_CBANK_PARAM_SIZE
	.align		4
.L_23:
        /*0060*/ 	.byte	0x03, 0x19
        /*0062*/ 	.short	0x0014


	//----- nvinfo : EIATTR_PARAM_CBANK
	.align		4
        /*0064*/ 	.byte	0x04, 0x0a
        /*0066*/ 	.short	(.L_25 - .L_24)
	.align		4
.L_24:
        /*0068*/ 	.word	index@(.nv.constant0._Z4initiP6float4f)
        /*006c*/ 	.short	0x0380
        /*006e*/ 	.short	0x0014


	//----- nvinfo : EIATTR_SW_WAR
	.align		4
.L_25:
        /*0070*/ 	.byte	0x04, 0x36
        /*0072*/ 	.short	(.L_27 - .L_26)
.L_26:
        /*0074*/ 	.word	0x00000008
.L_27:


//--------------------- .nv.info._Z10copyKerneliP6float4S0_S0_S0_ --------------------------
	.section	.nv.info._Z10copyKerneliP6float4S0_S0_S0_,"",@"SHT_CUDA_INFO"
	.sectionflags	@""
	.align	4


	//----- nvinfo : EIATTR_CUDA_API_VERSION
	.align		4
        /*0000*/ 	.byte	0x04, 0x37
        /*0002*/ 	.short	(.L_29 - .L_28)
.L_28:
        /*0004*/ 	.word	0x00000082


	//----- nvinfo : EIATTR_KPARAM_INFO
	.align		4
.L_29:
        /*0008*/ 	.byte	0x04, 0x17
        /*000a*/ 	.short	(.L_31 - .L_30)
.L_30:
        /*000c*/ 	.word	0x00000000
        /*0010*/ 	.short	0x0004
        /*0012*/ 	.short	0x0020
        /*0014*/ 	.byte	0x00, 0xf5, 0x21, 0x00


	//----- nvinfo : EIATTR_KPARAM_INFO
	.align		4
.L_31:
        /*0018*/ 	.byte	0x04, 0x17
        /*001a*/ 	.short	(.L_33 - .L_32)
.L_32:
        /*001c*/ 	.word	0x00000000
        /*0020*/ 	.short	0x0003
        /*0022*/ 	.short	0x0018
        /*0024*/ 	.byte	0x00, 0xf5, 0x21, 0x00


	//----- nvinfo : EIATTR_KPARAM_INFO
	.align		4
.L_33:
        /*0028*/ 	.byte	0x04, 0x17
        /*002a*/ 	.short	(.L_35 - .L_34)
.L_34:
        /*002c*/ 	.word	0x00000000
        /*0030*/ 	.short	0x0002
        /*0032*/ 	.short	0x0010
        /*0034*/ 	.byte	0x00, 0xf5, 0x21, 0x00


	//----- nvinfo : EIATTR_KPARAM_INFO
	.align		4
.L_35:
        /*0038*/ 	.byte	0x04, 0x17
        /*003a*/ 	.short	(.L_37 - .L_36)
.L_36:
        /*003c*/ 	.word	0x00000000
        /*0040*/ 	.short	0x0001
        /*0042*/ 	.short	0x0008
        /*0044*/ 	.byte	0x00, 0xf5, 0x21, 0x00


	//----- nvinfo : EIATTR_KPARAM_INFO
	.align		4
.L_37:
        /*0048*/ 	.byte	0x04, 0x17
        /*004a*/ 	.short	(.L_39 - .L_38)
.L_38:
        /*004c*/ 	.word	0x00000000
        /*0050*/ 	.short	0x0000
        /*0052*/ 	.short	0x0000
        /*0054*/ 	.byte	0x00, 0xf0, 0x11, 0x00


	//----- nvinfo : EIATTR_SPARSE_MMA_MASK
	.align		4
.L_39:
        /*0058*/ 	.byte	0x03, 0x50
        /*005a*/ 	.short	0x0000


	//----- nvinfo : EIATTR_MAXREG_COUNT
	.align		4
        /*005c*/ 	.byte	0x03, 0x1b
        /*005e*/ 	.short	0x00ff


	//----- nvinfo : EIATTR_MERCURY_ISA_VERSION
	.align		4
        /*0060*/ 	.byte	0x03, 0x5f
        /*0062*/ 	.short	0x0101


	//----- nvinfo : EIATTR_VRC_CTA_INIT_COUNT
	.align		4
        /*0064*/ 	.byte	0x02, 0x4a
	.zero		1
	.zero		1


	//----- nvinfo : EIATTR_EXIT_INSTR_OFFSETS
	.align		4
        /*0068*/ 	.byte	0x04, 0x1c
        /*006a*/ 	.short	(.L_41 - .L_40)


	//   ....[0]....
.L_40:
        /*006c*/ 	.word	0x00000070


	//   ....[1]....
        /*0070*/ 	.word	0x00000260


	//----- nvinfo : EIATTR_CRS_STACK_SIZE
	.align		4
.L_41:
        /*0074*/ 	.byte	0x04, 0x1e
        /*0076*/ 	.short	(.L_43 - .L_42)
.L_42:
        /*0078*/ 	.word	0x00000000


	//----- nvinfo : EIATTR_CBANK_PARAM_SIZE
	.align		4
.L_43:
        /*007c*/ 	.byte	0x03, 0x19
        /*007e*/ 	.short	0x0028


	//----- nvinfo : EIATTR_PARAM_CBANK
	.align		4
        /*0080*/ 	.byte	0x04, 0x0a
        /*0082*/ 	.short	(.L_45 - .L_44)
	.align		4
.L_44:
        /*0084*/ 	.word	index@(.nv.constant0._Z10copyKerneliP6float4S0_S0_S0_)
        /*0088*/ 	.short	0x0380
        /*008a*/ 	.short	0x0028


	//----- nvinfo : EIATTR_SW_WAR
	.align		4
.L_45:
        /*008c*/ 	.byte	0x04, 0x36
        /*008e*/ 	.short	(.L_47 - .L_46)
.L_46:
        /*0090*/ 	.word	0x00000008
.L_47:


//--------------------- .nv.callgraph             --------------------------
	.section	.nv.callgraph,"",@"SHT_CUDA_CALLGRAPH"
	.align	4
	.sectionentsize	8
	.align		4
        /*0000*/ 	.word	0x00000000
	.align		4
        /*0004*/ 	.word	0xffffffff
	.align		4
        /*0008*/ 	.word	0x00000000
	.align		4
        /*000c*/ 	.word	0xfffffffe
	.align		4
        /*0010*/ 	.word	0x00000000
	.align		4
        /*0014*/ 	.word	0xfffffffd
	.align		4
        /*0018*/ 	.word	0x00000000
	.align		4
        /*001c*/ 	.word	0xfffffffc


//--------------------- .text._Z4initiP6float4f   --------------------------
	.section	.text._Z4initiP6float4f,"ax",@progbits
	.align	128
        .global         _Z4initiP6float4f
        .type           _Z4initiP6float4f,@function
        .size           _Z4initiP6float4f,(.L_x_7 - _Z4initiP6float4f)
        .other          _Z4initiP6float4f,@"STO_CUDA_ENTRY STV_DEFAULT"
_Z4initiP6float4f:
.text._Z4initiP6float4f:
[----:B------:R-:W-:Y:S01]  /*0000*/  LDC R1, c[0x0][0x37c] ;  /* 0x0000df00ff017b82 */ /* 0x000fe20000000800 */
[----:B------:R-:W0:Y:S07]  /*0010*/  S2R R3, SR_TID.X ;  /* 0x0000000000037919 */ /* 0x000e2e0000002100 */
[----:B------:R-:W0:Y:S01]  /*0020*/  S2UR UR4, SR_CTAID.X ;  /* 0x00000000000479c3 */ /* 0x000e220000002500 */
[----:B------:R-:W1:Y:S07]  /*0030*/  LDCU UR6, c[0x0][0x380] ;  /* 0x00007000ff0677ac */ /* 0x000e6e0008000800 */
[----:B------:R-:W0:Y:S01]  /*0040*/  LDC R0, c[0x0][0x360] ;  /* 0x0000d800ff007b82 */ /* 0x000e220000000800 */
[----:B------:R-:W2:Y:S01]  /*0050*/  LDCU UR5, c[0x0][0x370] ;  /* 0x00006e00ff0577ac */ /* 0x000ea20008000800 */
[----:B0-----:R-:W-:-:S02]  /*0060*/  IMAD R3, R0, UR4, R3 ;  /* 0x0000000400037c24 */ /* 0x001fc4000f8e0203 */
[----:B--2---:R-:W-:-:S03]  /*0070*/  IMAD R0, R0, UR5, RZ ;  /* 0x0000000500007c24 */ /* 0x004fc6000f8e02ff */
[----:B-1----:R-:W-:-:S13]  /*0080*/  ISETP.GE.AND P0, PT, R3, UR6, PT ;  /* 0x0000000603007c0c */ /* 0x002fda000bf06270 */
[----:B------:R-:W-:Y:S05]  /*0090*/  @P0 EXIT ;  /* 0x000000000000094d */ /* 0x000fea0003800000 */
[----:B------:R-:W0:Y:S01]  /*00a0*/  I2F.U32.RP R8, R0 ;  /* 0x0000000000087306 */ /* 0x000e220000209000 */
[C---:B------:R-:W-:Y:S01]  /*00b0*/  IADD3 R2, PT, PT, R0.reuse, R3, RZ ;  /* 0x0000000300027210 */ /* 0x040fe20007ffe0ff */
[----:B------:R-:W-:Y:S01]  /*00c0*/  IMAD.MOV R9, RZ, RZ, -R0 ;  /* 0x000000ffff097224 */ /* 0x000fe200078e0a00 */
[----:B------:R-:W-:Y:S01]  /*00d0*/  ISETP.NE.U32.AND P2, PT, R0, RZ, PT ;  /* 0x000000ff0000720c */ /* 0x000fe20003f45070 */
[----:B------:R-:W1:Y:S01]  /*00e0*/  LDCU.64 UR4, c[0x0][0x358] ;  /* 0x00006b00ff0477ac */ /* 0x000e620008000a00 */
[C---:B------:R-:W-:Y:S01]  /*00f0*/  ISETP.GE.AND P0, PT, R2.reuse, UR6, PT ;  /* 0x0000000602007c0c */ /* 0x040fe2000bf06270 */
[----:B------:R-:W-:Y:S01]  /*0100*/  BSSY.RECONVERGENT B0, `(.L_x_0) ;  /* 0x0000026000007945 */ /* 0x000fe20003800200 */
[----:B------:R-:W-:Y:S02]  /*0110*/  VIMNMX R7, PT, PT, R2, UR6, !PT ;  /* 0x0000000602077c48 */ /* 0x000fe4000ffe0100 */
[----:B------:R-:W-:-:S04]  /*0120*/  SEL R6, RZ, 0x1, P0 ;  /* 0x00000001ff067807 */ /* 0x000fc80000000000 */
[----:B------:R-:W-:Y:S01]  /*0130*/  IADD3 R7, PT, PT, R7, -R2, -R6 ;  /* 0x8000000207077210 */ /* 0x000fe20007ffe806 */
[----:B0-----:R-:W0:Y:S02]  /*0140*/  MUFU.RCP R8, R8 ;  /* 0x0000000800087308 */ /* 0x001e240000001000 */
[----:B0-----:R-:W-:-:S06]  /*0150*/  VIADD R4, R8, 0xffffffe ;  /* 0x0ffffffe08047836 */ /* 0x001fcc0000000000 */
[----:B------:R0:W2:Y:S02]  /*0160*/  F2I.FTZ.U32.TRUNC.NTZ R5, R4 ;  /* 0x0000000400057305 */ /* 0x0000a4000021f000 */
[----:B0-----:R-:W-:Y:S02]  /*0170*/  IMAD.MOV.U32 R4, RZ, RZ, RZ ;  /* 0x000000ffff047224 */ /* 0x001fe400078e00ff */
[----:B--2---:R-:W-:-:S04]  /*0180*/  IMAD R9, R9, R5, RZ ;  /* 0x0000000509097224 */ /* 0x004fc800078e02ff */
[----:B------:R-:W-:-:S06]  /*0190*/  IMAD.HI.U32 R8, R5, R9, R4 ;  /* 0x0000000905087227 */ /* 0x000fcc00078e0004 */
[----:B------:R-:W-:-:S04]  /*01a0*/  IMAD.HI.U32 R5, R8, R7, RZ ;  /* 0x0000000708057227 */ /* 0x000fc800078e00ff */
[----:B------:R-:W-:-:S04]  /*01b0*/  IMAD.MOV R2, RZ, RZ, -R5 ;  /* 0x000000ffff027224 */ /* 0x000fc800078e0a05 */
[----:B------:R-:W-:-:S05]  /*01c0*/  IMAD R7, R0, R2, R7 ;  /* 0x0000000200077224 */ /* 0x000fca00078e0207 */
[----:B------:R-:W-:-:S13]  /*01d0*/  ISETP.GE.U32.AND P0, PT, R7, R0, PT ;  /* 0x000000000700720c */ /* 0x000fda0003f06070 */
[----:B------:R-:W-:Y:S01]  /*01e0*/  @P0 IADD3 R7, PT, PT, -R0, R7, RZ ;  /* 0x0000000700070210 */ /* 0x000fe20007ffe1ff */
[----:B------:R-:W-:-:S03]  /*01f0*/  @P0 VIADD R5, R5, 0x1 ;  /* 0x0000000105050836 */ /* 0x000fc60000000000 */
[----:B------:R-:W-:-:S13]  /*0200*/  ISETP.GE.U32.AND P1, PT, R7, R0, PT ;  /* 0x000000000700720c */ /* 0x000fda0003f26070 */
[----:B------:R-:W-:Y:S02]  /*0210*/  @P1 IADD3 R5, PT, PT, R5, 0x1, RZ ;  /* 0x0000000105051810 */ /* 0x000fe40007ffe0ff */
[----:B------:R-:W-:-:S05]  /*0220*/  @!P2 LOP3.LUT R5, RZ, R0, RZ, 0x33, !PT ;  /* 0x00000000ff05a212 */ /* 0x000fca00078e33ff */
[----:B------:R-:W-:-:S05]  /*0230*/  IMAD.IADD R2, R6, 0x1, R5 ;  /* 0x0000000106027824 */ /* 0x000fca00078e0205 */
[C---:B------:R-:W-:Y:S02]  /*0240*/  LOP3.LUT R4, R2.reuse, 0x3, RZ, 0xc0, !PT ;  /* 0x0000000302047812 */ /* 0x040fe400078ec0ff */
[----:B------:R-:W-:Y:S02]  /*0250*/  ISETP.GE.U32.AND P1, PT, R2, 0x3, PT ;  /* 0x000000030200780c */ /* 0x000fe40003f26070 */
[----:B------:R-:W-:-:S13]  /*0260*/  ISETP.NE.AND P0, PT, R4, 0x3, PT ;  /* 0x000000030400780c */ /* 0x000fda0003f05270 */
[----:B-1----:R-:W-:Y:S05]  /*0270*/  @!P0 BRA `(.L_x_1) ;  /* 0x0000000000388947 */ /* 0x002fea0003800000 */
[----:B------:R-:W0:Y:S01]  /*0280*/  LDC.64 R10, c[0x0][0x388] ;  /* 0x0000e200ff0a7b82 */ /* 0x000e220000000a00 */
[----:B------:R-:W-:-:S04]  /*0290*/  IADD3 R2, PT, PT, R2, 0x1, RZ ;  /* 0x0000000102027810 */ /* 0x000fc80007ffe0ff */
[----:B------:R-:W-:-:S03]  /*02a0*/  LOP3.LUT R2, R2, 0x3, RZ, 0xc0, !PT ;  /* 0x0000000302027812 */ /* 0x000fc600078ec0ff */
[----:B------:R-:W1:Y:S02]  /*02b0*/  LDC R4, c[0x0][0x390] ;  /* 0x0000e400ff047b82 */ /* 0x000e640000000800 */
[----:B------:R-:W-:-:S07]  /*02c0*/  IMAD.MOV R2, RZ, RZ, -R2 ;  /* 0x000000ffff027224 */ /* 0x000fce00078e0a02 */
.L_x_2:
[----:B0-2---:R-:W-:Y:S01]  /*02d0*/  IMAD.WIDE R8, R3, 0x10, R10 ;  /* 0x0000001003087825 */ /* 0x005fe200078e020a */
[-C--:B-1----:R-:W-:Y:S02]  /*02e0*/  MOV R5, R4.reuse ;  /* 0x0000000400057202 */ /* 0x082fe40000000f00 */
[----:B------:R-:W-:Y:S01]  /*02f0*/  MOV R7, R4 ;  /* 0x0000000400077202 */ /* 0x000fe20000000f00 */
[----:B------:R-:W-:Y:S01]  /*0300*/  IMAD.MOV.U32 R6, RZ, RZ, R4 ;  /* 0x000000ffff067224 */ /* 0x000fe200078e0004 */
[----:B------:R-:W-:Y:S01]  /*0310*/  IADD3 R3, PT, PT, R0, R3, RZ ;  /* 0x0000000300037210 */ /* 0x000fe20007ffe0ff */
[----:B------:R-:W-:-:S03]  /*0320*/  VIADD R2, R2, 0x1 ;  /* 0x0000000102027836 */ /* 0x000fc60000000000 */
[----:B------:R2:W-:Y:S02]  /*0330*/  STG.E.128 desc[UR4][R8.64], R4 ;  /* 0x0000000408007986 */ /* 0x0005e4000c101d04 */
[----:B------:R-:W-:-:S13]  /*0340*/  ISETP.NE.AND P0, PT, R2, RZ, PT ;  /* 0x000000ff0200720c */ /* 0x000fda0003f05270 */
[----:B------:R-:W-:Y:S05]  /*0350*/  @P0 BRA `(.L_x_2) ;  /* 0xfffffffc00dc0947 */ /* 0x000fea000383ffff */
.L_x_1:
[----:B------:R-:W-:Y:S05]  /*0360*/  BSYNC.RECONVERGENT B0 ;  /* 0x0000000000007941 */ /* 0x000fea0003800200 */
.L_x_0:
[----:B------:R-:W-:Y:S05]  /*0370*/  @!P1 EXIT ;  /* 0x000000000000994d */ /* 0x000fea0003800000 */
[----:B------:R-:W0:Y:S08]  /*0380*/  LDC.64 R20, c[0x0][0x388] ;  /* 0x0000e200ff147b82 */ /* 0x000e300000000a00 */
[----:B------:R-:W1:Y:S02]  /*0390*/  LDC R16, c[0x0][0x390] ;  /* 0x0000e400ff107b82 */ /* 0x000e640000000800 */
.L_x_3:
[----:B0--3--:R-:W-:Y:S01]  /*03a0*/  IMAD.WIDE R14, R3, 0x10, R20 ;  /* 0x00000010030e7825 */ /* 0x009fe200078e0214 */
[-C--:B-1----:R-:W-:Y:S02]  /*03b0*/  MOV R18, R16.reuse ;  /* 0x0000001000127202 */ /* 0x082fe40000000f00 */
[-C--:B--2---:R-:W-:Y:S01]  /*03c0*/  MOV R4, R16.reuse ;  /* 0x0000001000047202 */ /* 0x084fe20000000f00 */
[----:B------:R-:W-:Y:S01]  /*03d0*/  IMAD.MOV.U32 R17, RZ, RZ, R16 ;  /* 0x000000ffff117224 */ /* 0x000fe200078e0010 */
[-C--:B------:R-:W-:Y:S01]  /*03e0*/  MOV R6, R16.reuse ;  /* 0x0000001000067202 */ /* 0x080fe20000000f00 */
[C---:B------:R-:W-:Y:S01]  /*03f0*/  IMAD.WIDE R22, R0.reuse, 0x10, R14 ;  /* 0x0000001000167825 */ /* 0x040fe200078e020e */
[-C--:B------:R-:W-:Y:S02]  /*0400*/  MOV R8, R16.reuse ;  /* 0x0000001000087202 */ /* 0x080fe40000000f00 */
[-C--:B------:R-:W-:Y:S01]  /*0410*/  MOV R10, R16.reuse ;  /* 0x00000010000a7202 */ /* 0x080fe20000000f00 */
[----:B------:R-:W-:Y:S01]  /*0420*/  IMAD.MOV.U32 R19, RZ, RZ, R16 ;  /* 0x000000ffff137224 */ /* 0x000fe200078e0010 */
[----:B------:R-:W-:Y:S01]  /*0430*/  MOV R12, R16 ;  /* 0x00000010000c7202 */ /* 0x000fe20000000f00 */
[C---:B------:R-:W-:Y:S01]  /*0440*/  IMAD.WIDE R24, R0.reuse, 0x10, R22 ;  /* 0x0000001000187825 */ /* 0x040fe200078e0216 */
[----:B------:R-:W-:-:S02]  /*0450*/  LEA R3, R0, R3, 0x2 ;  /* 0x0000000300037211 */ /* 0x000fc400078e10ff */
[----:B------:R0:W-:Y:S01]  /*0460*/  STG.E.128 desc[UR4][R14.64], R16 ;  /* 0x000000100e007986 */ /* 0x0001e2000c101d04 */
[--C-:B------:R-:W-:Y:S01]  /*0470*/  IMAD.MOV.U32 R5, RZ, RZ, R16.reuse ;  /* 0x000000ffff057224 */ /* 0x100fe200078e0010 */
[----:B------:R-:W-:Y:S01]  /*0480*/  ISETP.GE.AND P0, PT, R3, UR6, PT ;  /* 0x0000000603007c0c */ /* 0x000fe2000bf06270 */
[--C-:B------:R-:W-:Y:S02]  /*0490*/  IMAD.MOV.U32 R7, RZ, RZ, R16.reuse ;  /* 0x000000ffff077224 */ /* 0x100fe400078e0010 */
[--C-:B------:R-:W-:Y:S02]  /*04a0*/  IMAD.MOV.U32 R9, RZ, RZ, R16.reuse ;  /* 0x000000ffff097224 */ /* 0x100fe400078e0010 */
[--C-:B------:R-:W-:Y:S01]  /*04b0*/  IMAD.MOV.U32 R11, RZ, RZ, R16.reuse ;  /* 0x000000ffff0b7224 */ /* 0x100fe200078e0010 */
[----:B------:R3:W-:Y:S01]  /*04c0*/  STG.E.128 desc[UR4][R22.64], R4 ;  /* 0x0000000416007986 */ /* 0x0007e2000c101d04 */
[----:B------:R-:W-:-:S03]  /*04d0*/  IMAD.MOV.U32 R13, RZ, RZ, R16 ;  /* 0x000000ffff0d7224 */ /* 0x000fc600078e0010 */
[----:B------:R3:W-:Y:S01]  /*04e0*/  STG.E.128 desc[UR4][R24.64], R8 ;  /* 0x0000000818007986 */ /* 0x0007e2000c101d04 */
[----:B0-----:R-:W-:Y:S01]  /*04f0*/  MOV R14, R16 ;  /* 0x00000010000e7202 */ /* 0x001fe20000000f00 */
[----:B------:R-:W-:Y:S02]  /*0500*/  IMAD.MOV.U32 R15, RZ, RZ, R16 ;  /* 0x000000ffff0f7224 */ /* 0x000fe400078e0010 */
[----:B------:R-:W-:-:S05]  /*0510*/  IMAD.WIDE R18, R0, 0x10, R24 ;  /* 0x0000001000127825 */ /* 0x000fca00078e0218 */
[----:B------:R3:W-:Y:S01]  /*0520*/  STG.E.128 desc[UR4][R18.64], R12 ;  /* 0x0000000c12007986 */ /* 0x0007e2000c101d04 */
[----:B------:R-:W-:Y:S05]  /*0530*/  @!P0 BRA `(.L_x_3) ;  /* 0xfffffffc00988947 */ /* 0x000fea000383ffff */
[----:B------:R-:W-:Y:S05]  /*0540*/  EXIT ;  /* 0x000000000000794d */ /* 0x000fea0003800000 */
.L_x_4:
[----:B------:R-:W-:-:S00]  /*0550*/  BRA `(.L_x_4) ;  /* 0xfffffffc00fc7947 */ /* 0x000fc0000383ffff */
[----:B------:R-:W-:-:S00]  /*0560*/  NOP ;  /* 0x0000000000007918 */ /* 0x000fc00000000000 */
        /* <DEDUP_REMOVED lines=9> */
.L_x_7:


//--------------------- .text._Z10copyKerneliP6float4S0_S0_S0_ --------------------------
	.section	.text._Z10copyKerneliP6float4S0_S0_S0_,"ax",@progbits
	.align	128
        .global         _Z10copyKerneliP6float4S0_S0_S0_
        .type           _Z10copyKerneliP6float4S0_S0_S0_,@function
        .size           _Z10copyKerneliP6float4S0_S0_S0_,(.L_x_8 - _Z10copyKerneliP6float4S0_S0_S0_)
        .other          _Z10copyKerneliP6float4S0_S0_S0_,@"STO_CUDA_ENTRY STV_DEFAULT"
_Z10copyKerneliP6float4S0_S0_S0_:
.text._Z10copyKerneliP6float4S0_S0_S0_:
[----:B------:R-:W-:Y:S01]  /*0000*/  LDC R1, c[0x0][0x37c] ;  /* 0x0000df00ff017b82 */ /* 0x000fe20000000800 */
[----:B------:R-:W0:Y:S07]  /*0010*/  S2R R23, SR_TID.X ;  /* 0x0000000000177919 */ /* 0x000e2e0000002100 */
[----:B------:R-:W0:Y:S01]  /*0020*/  S2UR UR4, SR_CTAID.X ;  /* 0x00000000000479c3 */ /* 0x000e220000002500 */
[----:B------:R-:W1:Y:S07]  /*0030*/  LDCU UR5, c[0x0][0x380] ;  /* 0x00007000ff0577ac */ /* 0x000e6e0008000800 */
[----:B------:R-:W0:Y:S02]  /*0040*/  LDC R0, c[0x0][0x360] ;  /* 0x0000d800ff007b82 */ /* 0x000e240000000800 */
[----:B0-----:R-:W-:-:S05]  /*0050*/  IMAD R23, R0, UR4, R23 ;  /* 0x0000000400177c24 */ /* 0x001fca000f8e0217 */
[----:B-1----:R-:W-:-:S13]  /*0060*/  ISETP.GE.AND P0, PT, R23, UR5, PT ;  /* 0x0000000517007c0c */ /* 0x002fda000bf06270 */
[----:B------:R-:W-:Y:S05]  /*0070*/  @P0 EXIT ;  /* 0x000000000000094d */ /* 0x000fea0003800000 */
[----:B------:R-:W0:Y:S01]  /*0080*/  LDC.64 R2, c[0x0][0x388] ;  /* 0x0000e200ff027b82 */ /* 0x000e220000000a00 */
[----:B------:R-:W1:Y:S01]  /*0090*/  LDCU UR4, c[0x0][0x370] ;  /* 0x00006e00ff0477ac */ /* 0x000e620008000800 */
[----:B------:R-:W2:Y:S06]  /*00a0*/  LDCU.64 UR6, c[0x0][0x358] ;  /* 0x00006b00ff0677ac */ /* 0x000eac0008000a00 */
[----:B------:R-:W3:Y:S08]  /*00b0*/  LDC.64 R16, c[0x0][0x3a0] ;  /* 0x0000e800ff107b82 */ /* 0x000ef00000000a00 */
[----:B------:R-:W4:Y:S01]  /*00c0*/  LDC.64 R18, c[0x0][0x390] ;  /* 0x0000e400ff127b82 */ /* 0x000f220000000a00 */
[----:B-1----:R-:W-:-:S07]  /*00d0*/  IMAD R0, R0, UR4, RZ ;  /* 0x0000000400007c24 */ /* 0x002fce000f8e02ff */
[----:B--2---:R-:W1:Y:S02]  /*00e0*/  LDC.64 R20, c[0x0][0x398] ;  /* 0x0000e600ff147b82 */ /* 0x004e640000000a00 */
.L_x_5:
[----:B0-2---:R-:W-:-:S06]  /*00f0*/  IMAD.WIDE R6, R23, 0x10, R2 ;  /* 0x0000001017067825 */ /* 0x005fcc00078e0202 */
[----:B------:R-:W2:Y:S01]  /*0100*/  LDG.E.128 R4, desc[UR6][R6.64] ;  /* 0x0000000606047981 */ /* 0x000ea2000c1e1d00 */
[----:B----4-:R-:W-:-:S04]  /*0110*/  IMAD.WIDE R28, R23, 0x10, R18 ;  /* 0x00000010171c7825 */ /* 0x010fc800078e0212 */
[----:B-1----:R-:W-:-:S04]  /*0120*/  IMAD.WIDE R24, R23, 0x10, R20 ;  /* 0x0000001017187825 */ /* 0x002fc800078e0214 */
[----:B---3--:R-:W-:Y:S01]  /*0130*/  IMAD.WIDE R26, R23, 0x10, R16 ;  /* 0x00000010171a7825 */ /* 0x008fe200078e0210 */
[----:B------:R-:W-:-:S04]  /*0140*/  IADD3 R23, PT, PT, R0, R23, RZ ;  /* 0x0000001700177210 */ /* 0x000fc80007ffe0ff */
[----:B------:R-:W-:Y:S01]  /*0150*/  ISETP.GE.AND P0, PT, R23, UR5, PT ;  /* 0x0000000517007c0c */ /* 0x000fe2000bf06270 */
[----:B--2---:R-:W-:Y:S01]  /*0160*/  FADD R12, R4, -1 ;  /* 0xbf800000040c7421 */ /* 0x004fe20000000000 */
[----:B------:R-:W-:Y:S01]  /*0170*/  FADD R13, R5, -1 ;  /* 0xbf800000050d7421 */ /* 0x000fe20000000000 */
        /* <DEDUP_REMOVED lines=10> */
[----:B------:R2:W-:Y:S04]  /*0220*/  STG.E.128 desc[UR6][R28.64], R12 ;  /* 0x0000000c1c007986 */ /* 0x0005e8000c101d06 */
[----:B------:R2:W-:Y:S04]  /*0230*/  STG.E.128 desc[UR6][R24.64], R4 ;  /* 0x0000000418007986 */ /* 0x0005e8000c101d06 */
[----:B------:R2:W-:Y:S01]  /*0240*/  STG.E.128 desc[UR6][R26.64], R8 ;  /* 0x000000081a007986 */ /* 0x0005e2000c101d06 */
[----:B------:R-:W-:Y:S05]  /*0250*/  @!P0 BRA `(.L_x_5) ;  /* 0xfffffffc00a48947 */ /* 0x000fea000383ffff */
[----:B------:R-:W-:Y:S05]  /*0260*/  EXIT ;  /* 0x000000000000794d */ /* 0x000fea0003800000 */
.L_x_6:
        /* <DEDUP_REMOVED lines=9> */
.L_x_8:


//--------------------- .nv.shared.reserved.0     --------------------------
	.section	.nv.shared.reserved.0,"aw",@nobits
	.weak		__nv_reservedSMEM_offset_0_alias
	.size		__nv_reservedSMEM_offset_0_alias, 0, 64
	.other		__nv_reservedSMEM_offset_0_alias,@"STO_CUDA_RESERVED_SHARED STV_DEFAULT"
__nv_reservedSMEM_offset_0_alias:
	.zero		0
	.zero		64


//--------------------- .nv.constant0._Z4initiP6float4f --------------------------
	.section	.nv.constant0._Z4initiP6float4f,"a",@progbits
	.sectionflags	@""
	.align	4
.nv.constant0._Z4initiP6float4f:
	.zero		916


//--------------------- .nv.constant0._Z10copyKerneliP6float4S0_S0_S0_ --------------------------
	.section	.nv.constant0._Z10copyKerneliP6float4S0_S0_S0_,"a",@progbits
	.sectionflags	@""
	.align	4
.nv.constant0._Z10copyKerneliP6float4S0_S0_S0_:
	.zero		936


//--------------------- SYMBOLS --------------------------

	.type		.nv.reservedSmem.offset0,@object
	.size		.nv.reservedSmem.offset0,0x4
